	.headerflags	@"EF_CUDA_TEXMODE_UNIFIED EF_CUDA_64BIT_ADDRESS EF_CUDA_ACCELERATORS EF_CUDA_SM90 EF_CUDA_VIRTUAL_SM(EF_CUDA_SM90)"
	.elftype	@"ET_EXEC"


//--------------------- .nv.info                  --------------------------
	.section	.nv.info,"",@"SHT_CUDA_INFO"
	.align	4


	//----- nvinfo : EIATTR_REGCOUNT
	.align		4
        /*0000*/ 	.byte	0x04, 0x2f
        /*0002*/ 	.short	(.L_3 - .L_2)
	.align		4
.L_2:
        /*0004*/ 	.word	index@(triton_poi_fused__native_batch_norm_legit_no_training__unsafe_index_add_mul_native_batch_norm_backward_relu_sub_10)
        /*0008*/ 	.word	0x00000030


	//----- nvinfo : EIATTR_MIN_STACK_SIZE
	.align		4
.L_3:
        /*000c*/ 	.byte	0x04, 0x12
        /*000e*/ 	.short	(.L_5 - .L_4)
	.align		4
.L_4:
        /*0010*/ 	.word	index@(triton_poi_fused__native_batch_norm_legit_no_training__unsafe_index_add_mul_native_batch_norm_backward_relu_sub_10)
        /*0014*/ 	.word	0x00000000


	//----- nvinfo : EIATTR_FRAME_SIZE
	.align		4
.L_5:
        /*0018*/ 	.byte	0x04, 0x11
        /*001a*/ 	.short	(.L_7 - .L_6)
	.align		4
.L_6:
        /*001c*/ 	.word	index@(triton_poi_fused__native_batch_norm_legit_no_training__unsafe_index_add_mul_native_batch_norm_backward_relu_sub_10)
        /*0020*/ 	.word	0x00000000


	//----- nvinfo : EIATTR_MIN_STACK_SIZE
	.align		4
.L_7:
        /*0024*/ 	.byte	0x04, 0x12
        /*0026*/ 	.short	(.L_9 - .L_8)
	.align		4
.L_8:
        /*0028*/ 	.word	index@(triton_poi_fused__native_batch_norm_legit_no_training__unsafe_index_add_mul_native_batch_norm_backward_relu_sub_10)
        /*002c*/ 	.word	0x00000000
.L_9:


//--------------------- .nv.info.triton_poi_fused__native_batch_norm_legit_no_training__unsafe_index_add_mul_native_batch_norm_backward_relu_sub_10 --------------------------
	.section	.nv.info.triton_poi_fused__native_batch_norm_legit_no_training__unsafe_index_add_mul_native_batch_norm_backward_relu_sub_10,"",@"SHT_CUDA_INFO"
	.sectionflags	@""
	.align	4


	//----- nvinfo : EIATTR_CUDA_API_VERSION
	.align		4
        /*0000*/ 	.byte	0x04, 0x37
        /*0002*/ 	.short	(.L_11 - .L_10)
.L_10:
        /*0004*/ 	.word	0x0000007c


	//----- nvinfo : EIATTR_KPARAM_INFO
	.align		4
.L_11:
        /*0008*/ 	.byte	0x04, 0x17
        /*000a*/ 	.short	(.L_13 - .L_12)
.L_12:
        /*000c*/ 	.word	0x00000000
        /*0010*/ 	.short	0x0012
        /*0012*/ 	.short	0x0090
        /*0014*/ 	.byte	0x00, 0xf0, 0x11, 0x00


	//----- nvinfo : EIATTR_KPARAM_INFO
	.align		4
.L_13:
        /*0018*/ 	.byte	0x04, 0x17
        /*001a*/ 	.short	(.L_15 - .L_14)
.L_14:
        /*001c*/ 	.word	0x00000000
        /*0020*/ 	.short	0x0011
        /*0022*/ 	.short	0x0088
        /*0024*/ 	.byte	0x00, 0xf4, 0x21, 0x00


	//----- nvinfo : EIATTR_KPARAM_INFO
	.align		4
.L_15:
        /*0028*/ 	.byte	0x04, 0x17
        /*002a*/ 	.short	(.L_17 - .L_16)
.L_16:
        /*002c*/ 	.word	0x00000000
        /*0030*/ 	.short	0x0010
        /*0032*/ 	.short	0x0080
        /*0034*/ 	.byte	0x00, 0xf4, 0x21, 0x00


	//----- nvinfo : EIATTR_KPARAM_INFO
	.align		4
.L_17:
        /*0038*/ 	.byte	0x04, 0x17
        /*003a*/ 	.short	(.L_19 - .L_18)
.L_18:
        /*003c*/ 	.word	0x00000000
        /*0040*/ 	.short	0x000f
        /*0042*/ 	.short	0x0078
        /*0044*/ 	.byte	0x00, 0xf4, 0x21, 0x00


	//----- nvinfo : EIATTR_KPARAM_INFO
	.align		4
.L_19:
        /*0048*/ 	.byte	0x04, 0x17
        /*004a*/ 	.short	(.L_21 - .L_20)
.L_20:
        /*004c*/ 	.word	0x00000000
        /*0050*/ 	.short	0x000e
        /*0052*/ 	.short	0x0070
        /*0054*/ 	.byte	0x00, 0xf4, 0x21, 0x00


	//----- nvinfo : EIATTR_KPARAM_INFO
	.align		4
.L_21:
        /*0058*/ 	.byte	0x04, 0x17
        /*005a*/ 	.short	(.L_23 - .L_22)
.L_22:
        /*005c*/ 	.word	0x00000000
        /*0060*/ 	.short	0x000d
        /*0062*/ 	.short	0x0068
        /*0064*/ 	.byte	0x00, 0xf4, 0x21, 0x00


	//----- nvinfo : EIATTR_KPARAM_INFO
	.align		4
.L_23:
        /*0068*/ 	.byte	0x04, 0x17
        /*006a*/ 	.short	(.L_25 - .L_24)
.L_24:
        /*006c*/ 	.word	0x00000000
        /*0070*/ 	.short	0x000c
        /*0072*/ 	.short	0x0060
        /*0074*/ 	.byte	0x00, 0xf4, 0x21, 0x00


	//----- nvinfo : EIATTR_KPARAM_INFO
	.align		4
.L_25:
        /*0078*/ 	.byte	0x04, 0x17
        /*007a*/ 	.short	(.L_27 - .L_26)
.L_26:
        /*007c*/ 	.word	0x00000000
        /*0080*/ 	.short	0x000b
        /*0082*/ 	.short	0x0058
        /*0084*/ 	.byte	0x00, 0xf4, 0x21, 0x00


	//----- nvinfo : EIATTR_KPARAM_INFO
	.align		4
.L_27:
        /*0088*/ 	.byte	0x04, 0x17
        /*008a*/ 	.short	(.L_29 - .L_28)
.L_28:
        /*008c*/ 	.word	0x00000000
        /*0090*/ 	.short	0x000a
        /*0092*/ 	.short	0x0050
        /*0094*/ 	.byte	0x00, 0xf4, 0x21, 0x00


	//----- nvinfo : EIATTR_KPARAM_INFO
	.align		4
.L_29:
        /*0098*/ 	.byte	0x04, 0x17
        /*009a*/ 	.short	(.L_31 - .L_30)
.L_30:
        /*009c*/ 	.word	0x00000000
        /*00a0*/ 	.short	0x0009
        /*00a2*/ 	.short	0x0048
        /*00a4*/ 	.byte	0x00, 0xf4, 0x21, 0x00


	//----- nvinfo : EIATTR_KPARAM_INFO
	.align		4
.L_31:
        /*00a8*/ 	.byte	0x04, 0x17
        /*00aa*/ 	.short	(.L_33 - .L_32)
.L_32:
        /*00ac*/ 	.word	0x00000000
        /*00b0*/ 	.short	0x0008
        /*00b2*/ 	.short	0x0040
        /*00b4*/ 	.byte	0x00, 0xf4, 0x21, 0x00


	//----- nvinfo : EIATTR_KPARAM_INFO
	.align		4
.L_33:
        /*00b8*/ 	.byte	0x04, 0x17
        /*00ba*/ 	.short	(.L_35 - .L_34)
.L_34:
        /*00bc*/ 	.word	0x00000000
        /*00c0*/ 	.short	0x0007
        /*00c2*/ 	.short	0x0038
        /*00c4*/ 	.byte	0x00, 0xf4, 0x21, 0x00


	//----- nvinfo : EIATTR_KPARAM_INFO
	.align		4
.L_35:
        /*00c8*/ 	.byte	0x04, 0x17
        /*00ca*/ 	.short	(.L_37 - .L_36)
.L_36:
        /*00cc*/ 	.word	0x00000000
        /*00d0*/ 	.short	0x0006
        /*00d2*/ 	.short	0x0030
        /*00d4*/ 	.byte	0x00, 0xf4, 0x21, 0x00


	//----- nvinfo : EIATTR_KPARAM_INFO
	.align		4
.L_37:
        /*00d8*/ 	.byte	0x04, 0x17
        /*00da*/ 	.short	(.L_39 - .L_38)
.L_38:
        /*00dc*/ 	.word	0x00000000
        /*00e0*/ 	.short	0x0005
        /*00e2*/ 	.short	0x0028
        /*00e4*/ 	.byte	0x00, 0xf4, 0x21, 0x00


	//----- nvinfo : EIATTR_KPARAM_INFO
	.align		4
.L_39:
        /*00e8*/ 	.byte	0x04, 0x17
        /*00ea*/ 	.short	(.L_41 - .L_40)
.L_40:
        /*00ec*/ 	.word	0x00000000
        /*00f0*/ 	.short	0x0004
        /*00f2*/ 	.short	0x0020
        /*00f4*/ 	.byte	0x00, 0xf4, 0x21, 0x00


	//----- nvinfo : EIATTR_KPARAM_INFO
	.align		4
.L_41:
        /*00f8*/ 	.byte	0x04, 0x17
        /*00fa*/ 	.short	(.L_43 - .L_42)
.L_42:
        /*00fc*/ 	.word	0x00000000
        /*0100*/ 	.short	0x0003
        /*0102*/ 	.short	0x0018
        /*0104*/ 	.byte	0x00, 0xf4, 0x21, 0x00


	//----- nvinfo : EIATTR_KPARAM_INFO
	.align		4
.L_43:
        /*0108*/ 	.byte	0x04, 0x17
        /*010a*/ 	.short	(.L_45 - .L_44)
.L_44:
        /*010c*/ 	.word	0x00000000
        /*0110*/ 	.short	0x0002
        /*0112*/ 	.short	0x0010
        /*0114*/ 	.byte	0x00, 0xf4, 0x21, 0x00


	//----- nvinfo : EIATTR_KPARAM_INFO
	.align		4
.L_45:
        /*0118*/ 	.byte	0x04, 0x17
        /*011a*/ 	.short	(.L_47 - .L_46)
.L_46:
        /*011c*/ 	.word	0x00000000
        /*0120*/ 	.short	0x0001
        /*0122*/ 	.short	0x0008
        /*0124*/ 	.byte	0x00, 0xf4, 0x21, 0x00


	//----- nvinfo : EIATTR_KPARAM_INFO
	.align		4
.L_47:
        /*0128*/ 	.byte	0x04, 0x17
        /*012a*/ 	.short	(.L_49 - .L_48)
.L_48:
        /*012c*/ 	.word	0x00000000
        /*0130*/ 	.short	0x0000
        /*0132*/ 	.short	0x0000
        /*0134*/ 	.byte	0x00, 0xf4, 0x21, 0x00


	//----- nvinfo : EIATTR_SPARSE_MMA_MASK
	.align		4
.L_49:
        /*0138*/ 	.byte	0x03, 0x50
        /*013a*/ 	.short	0x0000


	//----- nvinfo : EIATTR_MAXREG_COUNT
	.align		4
        /*013c*/ 	.byte	0x03, 0x1b
        /*013e*/ 	.short	0x00ff


	//----- nvinfo : EIATTR_EXIT_INSTR_OFFSETS
	.align		4
        /*0140*/ 	.byte	0x04, 0x1c
        /*0142*/ 	.short	(.L_51 - .L_50)


	//   ....[0]....
.L_50:
        /*0144*/ 	.word	0x000013f0


	//   ....[1]....
        /*0148*/ 	.word	0x00001410


	//----- nvinfo : EIATTR_REQNTID
	.align		4
.L_51:
        /*014c*/ 	.byte	0x04, 0x10
        /*014e*/ 	.short	(.L_53 - .L_52)
.L_52:
        /*0150*/ 	.word	0x00000080
        /*0154*/ 	.word	0x00000001
        /*0158*/ 	.word	0x00000001


	//----- nvinfo : EIATTR_CBANK_PARAM_SIZE
	.align		4
.L_53:
        /*015c*/ 	.byte	0x03, 0x19
        /*015e*/ 	.short	0x0094


	//----- nvinfo : EIATTR_PARAM_CBANK
	.align		4
        /*0160*/ 	.byte	0x04, 0x0a
        /*0162*/ 	.short	(.L_55 - .L_54)
	.align		4
.L_54:
        /*0164*/ 	.word	index@(.nv.constant0.triton_poi_fused__native_batch_norm_legit_no_training__unsafe_index_add_mul_native_batch_norm_backward_relu_sub_10)
        /*0168*/ 	.short	0x0210
        /*016a*/ 	.short	0x0094


	//----- nvinfo : EIATTR_SW_WAR
	.align		4
.L_55:
        /*016c*/ 	.byte	0x04, 0x36
        /*016e*/ 	.short	(.L_57 - .L_56)
.L_56:
        /*0170*/ 	.word	0x00000008
.L_57:


//--------------------- .nv.callgraph             --------------------------
	.section	.nv.callgraph,"",@"SHT_CUDA_CALLGRAPH"
	.align	4
	.sectionentsize	8
	.align		4
        /*0000*/ 	.word	0x00000000
	.align		4
        /*0004*/ 	.word	0xffffffff
	.align		4
        /*0008*/ 	.word	0x00000000
	.align		4
        /*000c*/ 	.word	0xfffffffe
	.align		4
        /*0010*/ 	.word	0x00000000
	.align		4
        /*0014*/ 	.word	0xfffffffd
	.align		4
        /*0018*/ 	.word	0x00000000
	.align		4
        /*001c*/ 	.word	0xfffffffc


//--------------------- .nv.constant4             --------------------------
	.section	.nv.constant4,"a",@progbits
	.align	8
	.align		8
.nv.constant4:
        /*0000*/ 	.dword	_$_str
	.align		8
        /*0008*/ 	.dword	_$_str_$_2


//--------------------- .text.triton_poi_fused__native_batch_norm_legit_no_training__unsafe_index_add_mul_native_batch_norm_backward_relu_sub_10 --------------------------
	.section	.text.triton_poi_fused__native_batch_norm_legit_no_training__unsafe_index_add_mul_native_batch_norm_backward_relu_sub_10,"ax",@progbits
	.align	128
        .global         triton_poi_fused__native_batch_norm_legit_no_training__unsafe_index_add_mul_native_batch_norm_backward_relu_sub_10
        .type           triton_poi_fused__native_batch_norm_legit_no_training__unsafe_index_add_mul_native_batch_norm_backward_relu_sub_10,@function
        .size           triton_poi_fused__native_batch_norm_legit_no_training__unsafe_index_add_mul_native_batch_norm_backward_relu_sub_10,(.L_x_1 - triton_poi_fused__native_batch_norm_legit_no_training__unsafe_index_add_mul_native_batch_norm_backward_relu_sub_10)
        .other          triton_poi_fused__native_batch_norm_legit_no_training__unsafe_index_add_mul_native_batch_norm_backward_relu_sub_10,@"STO_CUDA_ENTRY STV_DEFAULT"
triton_poi_fused__native_batch_norm_legit_no_training__unsafe_index_add_mul_native_batch_norm_backward_relu_sub_10:
.text.triton_poi_fused__native_batch_norm_legit_no_training__unsafe_index_add_mul_native_batch_norm_backward_relu_sub_10:
[----:B------:R-:W0:Y:S01]  /*0000*/  LDC R1, c[0x0][0x28] ;  /* 0x00000a00ff017b82 */ /* 0x000e220000000800 */
[----:B------:R-:W1:Y:S01]  /*0010*/  S2R R0, SR_TID.X ;  /* 0x0000000000007919 */ /* 0x000e620000002100 */
[----:B------:R-:W-:-:S06]  /*0020*/  IMAD.MOV.U32 R22, RZ, RZ, RZ ;  /* 0x000000ffff167224 */ /* 0x000fcc00078e00ff */
[----:B------:R-:W2:Y:S01]  /*0030*/  LDC.64 R2, c[0x0][0x228] ;  /* 0x00008a00ff027b82 */ /* 0x000ea20000000a00 */
[----:B------:R-:W-:Y:S01]  /*0040*/  CS2R R16, SRZ ;  /* 0x0000000000107805 */ /* 0x000fe2000001ff00 */
[----:B------:R-:W3:Y:S01]  /*0050*/  S2R R23, SR_CTAID.X ;  /* 0x0000000000177919 */ /* 0x000ee20000002500 */
[----:B------:R-:W-:-:S05]  /*0060*/  ULDC.64 UR4, c[0x0][0x208] ;  /* 0x0000820000047ab9 */ /* 0x000fca0000000a00 */
[----:B------:R-:W4:Y:S08]  /*0070*/  LDC.64 R18, c[0x0][0x230] ;  /* 0x00008c00ff127b82 */ /* 0x000f300000000a00 */
[----:B------:R-:W5:Y:S01]  /*0080*/  LDC.64 R20, c[0x0][0x250] ;  /* 0x00009400ff147b82 */ /* 0x000f620000000a00 */
[----:B------:R-:W-:-:S07]  /*0090*/  CS2R R8, SRZ ;  /* 0x0000000000087805 */ /* 0x000fce000001ff00 */
[----:B------:R-:W2:Y:S01]  /*00a0*/  LDC.64 R24, c[0x0][0x258] ;  /* 0x00009600ff187b82 */ /* 0x000ea20000000a00 */
[----:B------:R-:W-:Y:S02]  /*00b0*/  CS2R R12, SRZ ;  /* 0x00000000000c7805 */ /* 0x000fe4000001ff00 */
[----:B------:R-:W-:Y:S01]  /*00c0*/  CS2R R14, SRZ ;  /* 0x00000000000e7805 */ /* 0x000fe2000001ff00 */
[----:B------:R-:W-:Y:S01]  /*00d0*/  ULDC.64 UR8, c[0x0][0x240] ;  /* 0x0000900000087ab9 */ /* 0x000fe20000000a00 */
[----:B------:R-:W-:Y:S01]  /*00e0*/  ULDC.64 UR10, c[0x0][0x248] ;  /* 0x00009200000a7ab9 */ /* 0x000fe20000000a00 */
[----:B------:R-:W-:Y:S01]  /*00f0*/  CS2R R26, SRZ ;  /* 0x00000000001a7805 */ /* 0x000fe2000001ff00 */
[----:B-1----:R-:W-:Y:S01]  /*0100*/  IMAD.SHL.U32 R0, R0, 0x2, RZ ;  /* 0x0000000200007824 */ /* 0x002fe200078e00ff */
[----:B------:R-:W-:Y:S01]  /*0110*/  ULDC.64 UR6, c[0x0][0x238] ;  /* 0x00008e0000067ab9 */ /* 0x000fe20000000a00 */
[----:B------:R-:W1:Y:S03]  /*0120*/  LDC.64 R44, c[0x0][0x268] ;  /* 0x00009a00ff2c7b82 */ /* 0x000e660000000a00 */
[----:B------:R-:W-:-:S05]  /*0130*/  LOP3.LUT R0, R0, 0xfe, RZ, 0xc0, !PT ;  /* 0x000000fe00007812 */ /* 0x000fca00078ec0ff */
[----:B---3--:R-:W-:-:S04]  /*0140*/  IMAD R23, R23, 0x100, R0 ;  /* 0x0000010017177824 */ /* 0x008fc800078e0200 */
[C---:B------:R-:W-:Y:S01]  /*0150*/  IMAD.HI R4, R23.reuse, -0x6db6db6d, R22 ;  /* 0x9249249317047827 */ /* 0x040fe200078e0216 */
[----:B------:R-:W-:-:S04]  /*0160*/  ISETP.GE.AND P0, PT, R23, 0xc40, PT ;  /* 0x00000c401700780c */ /* 0x000fc80003f06270 */
[----:B------:R-:W-:-:S04]  /*0170*/  SHF.R.U32.HI R5, RZ, 0x1f, R4 ;  /* 0x0000001fff057819 */ /* 0x000fc80000011604 */
[----:B------:R-:W-:Y:S01]  /*0180*/  LEA.HI.SX32 R5, R4, R5, 0x1d ;  /* 0x0000000504057211 */ /* 0x000fe200078feaff */
[----:B------:R-:W-:-:S04]  /*0190*/  IMAD.MOV.U32 R4, RZ, RZ, RZ ;  /* 0x000000ffff047224 */ /* 0x000fc800078e00ff */
[----:B------:R-:W-:-:S04]  /*01a0*/  IMAD.HI R0, R5, -0x6db6db6d, R4 ;  /* 0x9249249305007827 */ /* 0x000fc800078e0204 */
[----:B------:R-:W-:Y:S01]  /*01b0*/  IMAD R31, R5, -0xe, R23 ;  /* 0xfffffff2051f7824 */ /* 0x000fe200078e0217 */
[----:B------:R-:W-:-:S04]  /*01c0*/  SHF.R.U32.HI R7, RZ, 0x1f, R0 ;  /* 0x0000001fff077819 */ /* 0x000fc80000011600 */
[----:B------:R-:W-:-:S05]  /*01d0*/  LEA.HI.SX32 R7, R0, R7, 0x1d ;  /* 0x0000000700077211 */ /* 0x000fca00078feaff */
[----:B------:R-:W-:-:S04]  /*01e0*/  IMAD R11, R7, -0xe, R5 ;  /* 0xfffffff2070b7824 */ /* 0x000fc800078e0205 */
[----:B--2---:R-:W-:Y:S01]  /*01f0*/  IMAD.WIDE R2, R11, 0x8, R2 ;  /* 0x000000080b027825 */ /* 0x004fe200078e0202 */
[----:B------:R-:W-:Y:S02]  /*0200*/  CS2R R4, SRZ ;  /* 0x0000000000047805 */ /* 0x000fe4000001ff00 */
[----:B------:R-:W-:Y:S02]  /*0210*/  CS2R R6, SRZ ;  /* 0x0000000000067805 */ /* 0x000fe4000001ff00 */
[----:B------:R2:W3:Y:S01]  /*0220*/  @!P0 LDG.E.EL.64 R16, desc[UR4][R2.64] ;  /* 0x0000000402108981 */ /* 0x0004e2000c2e1b00 */
[----:B----4-:R-:W-:-:S05]  /*0230*/  IMAD.WIDE R18, R31, 0x8, R18 ;  /* 0x000000081f127825 */ /* 0x010fca00078e0212 */
[----:B------:R-:W4:Y:S01]  /*0240*/  @!P0 LDG.E.EL.128 R4, desc[UR4][R18.64] ;  /* 0x0000000412048981 */ /* 0x000f22000c2e1d00 */
[----:B-----5:R-:W-:-:S05]  /*0250*/  IMAD.WIDE R20, R11, 0x8, R20 ;  /* 0x000000080b147825 */ /* 0x020fca00078e0214 */
[----:B------:R-:W5:Y:S01]  /*0260*/  @!P0 LDG.E.EL.64 R8, desc[UR4][R20.64] ;  /* 0x0000000414088981 */ /* 0x000f62000c2e1b00 */
[----:B0-----:R-:W-:-:S05]  /*0270*/  IMAD.WIDE R24, R31, 0x8, R24 ;  /* 0x000000081f187825 */ /* 0x001fca00078e0218 */
[----:B------:R-:W5:Y:S01]  /*0280*/  @!P0 LDG.E.EL.128 R12, desc[UR4][R24.64] ;  /* 0x00000004180c8981 */ /* 0x000f62000c2e1d00 */
[----:B--2---:R-:W-:-:S05]  /*0290*/  IMAD.HI R3, R23, 0x5397829d, RZ ;  /* 0x5397829d17037827 */ /* 0x004fca00078e02ff */
[----:B------:R-:W-:-:S04]  /*02a0*/  SHF.R.U32.HI R0, RZ, 0x1f, R3 ;  /* 0x0000001fff007819 */ /* 0x000fc80000011603 */
[----:B------:R-:W-:-:S05]  /*02b0*/  LEA.HI.SX32 R3, R3, R0, 0x1a ;  /* 0x0000000003037211 */ /* 0x000fca00078fd2ff */
[----:B------:R-:W-:-:S05]  /*02c0*/  IMAD R36, R3, 0x31, RZ ;  /* 0x0000003103247824 */ /* 0x000fca00078e02ff */
[----:B------:R-:W-:Y:S01]  /*02d0*/  SHF.R.S32.HI R37, RZ, 0x1f, R36 ;  /* 0x0000001fff257819 */ /* 0x000fe20000011424 */
[----:B-1----:R-:W-:Y:S01]  /*02e0*/  IMAD.WIDE R44, R11, 0x4, R44 ;  /* 0x000000040b2c7825 */ /* 0x002fe200078e022c */
[----:B------:R-:W-:-:S06]  /*02f0*/  CS2R R10, SRZ ;  /* 0x00000000000a7805 */ /* 0x000fcc000001ff00 */
[----:B------:R-:W2:Y:S04]  /*0300*/  @!P0 LDG.E.EL R11, desc[UR4][R44.64] ;  /* 0x000000042c0b8981 */ /* 0x000ea8000c2e1900 */
[----:B------:R0:W2:Y:S02]  /*0310*/  @!P0 LDG.E.EL R10, desc[UR4][R44.64] ;  /* 0x000000042c0a8981 */ /* 0x0000a4000c2e1900 */
[----:B0-----:R-:W0:Y:S01]  /*0320*/  LDC.64 R44, c[0x0][0x288] ;  /* 0x0000a200ff2c7b82 */ /* 0x001e220000000a00 */
[----:B---3--:R-:W-:Y:S02]  /*0330*/  IADD3 R29, P2, R16, 0x7, RZ ;  /* 0x00000007101d7810 */ /* 0x008fe40007f5e0ff */
[----:B------:R-:W-:-:S03]  /*0340*/  ISETP.GE.AND P1, PT, R17, RZ, PT ;  /* 0x000000ff1100720c */ /* 0x000fc60003f26270 */
[----:B------:R-:W-:Y:S01]  /*0350*/  IMAD.X R19, RZ, RZ, R17, P2 ;  /* 0x000000ffff137224 */ /* 0x000fe200010e0611 */
[----:B----4-:R-:W-:Y:S02]  /*0360*/  IADD3 R35, P3, R6, 0x7, RZ ;  /* 0x0000000706237810 */ /* 0x010fe40007f7e0ff */
[----:B------:R-:W-:Y:S02]  /*0370*/  SEL R29, R29, R16, !P1 ;  /* 0x000000101d1d7207 */ /* 0x000fe40004800000 */
[----:B------:R-:W-:Y:S01]  /*0380*/  ISETP.GE.AND P2, PT, R7, RZ, PT ;  /* 0x000000ff0700720c */ /* 0x000fe20003f46270 */
[----:B------:R-:W-:Y:S01]  /*0390*/  IMAD.X R25, RZ, RZ, R7, P3 ;  /* 0x000000ffff197224 */ /* 0x000fe200018e0607 */
[----:B------:R-:W-:Y:S01]  /*03a0*/  SEL R16, R19, R17, !P1 ;  /* 0x0000001113107207 */ /* 0x000fe20004800000 */
[----:B------:R-:W-:Y:S01]  /*03b0*/  IMAD.WIDE.U32 R28, R29, 0x7, R36 ;  /* 0x000000071d1c7825 */ /* 0x000fe200078e0024 */
[----:B------:R-:W-:Y:S02]  /*03c0*/  SEL R35, R35, R6, !P2 ;  /* 0x0000000623237207 */ /* 0x000fe40005000000 */
[----:B------:R-:W-:Y:S01]  /*03d0*/  SEL R25, R25, R7, !P2 ;  /* 0x0000000719197207 */ /* 0x000fe20005000000 */
[----:B------:R-:W-:Y:S01]  /*03e0*/  IMAD R17, R16, 0x7, RZ ;  /* 0x0000000710117824 */ /* 0x000fe200078e02ff */
[----:B------:R-:W-:-:S02]  /*03f0*/  IADD3 R34, P1, R35, R28, RZ ;  /* 0x0000001c23227210 */ /* 0x000fc40007f3e0ff */
[----:B------:R-:W-:Y:S01]  /*0400*/  IADD3 R7, P2, R4, 0x7, RZ ;  /* 0x0000000704077810 */ /* 0x000fe20007f5e0ff */
[----:B------:R-:W-:-:S04]  /*0410*/  IMAD.IADD R38, R29, 0x1, R17 ;  /* 0x000000011d267824 */ /* 0x000fc800078e0211 */
[----:B------:R-:W-:Y:S01]  /*0420*/  IMAD.X R17, R38, 0x1, R25, P1 ;  /* 0x0000000126117824 */ /* 0x000fe200008e0619 */
[----:B------:R-:W-:Y:S01]  /*0430*/  ISETP.GE.AND P1, PT, R5, RZ, PT ;  /* 0x000000ff0500720c */ /* 0x000fe20003f26270 */
[----:B------:R-:W-:-:S03]  /*0440*/  IMAD.X R19, RZ, RZ, R5, P2 ;  /* 0x000000ffff137224 */ /* 0x000fc600010e0605 */
[C---:B------:R-:W-:Y:S01]  /*0450*/  SHF.L.U64.HI R17, R34.reuse, 0x2, R17 ;  /* 0x0000000222117819 */ /* 0x040fe20000010211 */
[----:B------:R-:W-:Y:S01]  /*0460*/  IMAD.SHL.U32 R34, R34, 0x4, RZ ;  /* 0x0000000422227824 */ /* 0x000fe200078e00ff */
[----:B------:R-:W-:Y:S02]  /*0470*/  SEL R29, R7, R4, !P1 ;  /* 0x00000004071d7207 */ /* 0x000fe40004800000 */
[----:B------:R-:W-:Y:S02]  /*0480*/  SEL R33, R19, R5, !P1 ;  /* 0x0000000513217207 */ /* 0x000fe40004800000 */
[----:B------:R-:W-:Y:S02]  /*0490*/  IADD3 R6, P2, R34, UR8, RZ ;  /* 0x0000000822067c10 */ /* 0x000fe4000ff5e0ff */
[----:B-----5:R-:W-:Y:S02]  /*04a0*/  IADD3 R19, P3, R8, 0x7, RZ ;  /* 0x0000000708137810 */ /* 0x020fe40007f7e0ff */
[----:B------:R-:W-:-:S02]  /*04b0*/  IADD3.X R7, R17, UR9, RZ, P2, !PT ;  /* 0x0000000911077c10 */ /* 0x000fc400097fe4ff */
[----:B------:R-:W-:-:S03]  /*04c0*/  IADD3 R4, P2, R34, UR10, RZ ;  /* 0x0000000a22047c10 */ /* 0x000fc6000ff5e0ff */
[----:B------:R1:W3:Y:S01]  /*04d0*/  @!P0 LDG.E.EL R27, desc[UR4][R6.64] ;  /* 0x00000004061b8981 */ /* 0x0002e2000c2e1900 */
[----:B------:R-:W-:Y:S01]  /*04e0*/  IADD3.X R5, R17, UR11, RZ, P2, !PT ;  /* 0x0000000b11057c10 */ /* 0x000fe200097fe4ff */
[----:B------:R-:W-:Y:S01]  /*04f0*/  IMAD.X R21, RZ, RZ, R9, P3 ;  /* 0x000000ffff157224 */ /* 0x000fe200018e0609 */
[----:B------:R-:W-:Y:S02]  /*0500*/  ISETP.GE.AND P1, PT, R9, RZ, PT ;  /* 0x000000ff0900720c */ /* 0x000fe40003f26270 */
[----:B------:R-:W-:Y:S01]  /*0510*/  IADD3 R30, P2, R29, R28, RZ ;  /* 0x0000001c1d1e7210 */ /* 0x000fe20007f5e0ff */
[----:B------:R-:W3:Y:S01]  /*0520*/  @!P0 LDG.E.EL R26, desc[UR4][R4.64] ;  /* 0x00000004041a8981 */ /* 0x000ee2000c2e1900 */
[----:B------:R-:W-:Y:S02]  /*0530*/  SEL R19, R19, R8, !P1 ;  /* 0x0000000813137207 */ /* 0x000fe40004800000 */
[----:B------:R-:W-:Y:S01]  /*0540*/  SEL R8, R21, R9, !P1 ;  /* 0x0000000915087207 */ /* 0x000fe20004800000 */
[----:B------:R-:W-:-:S02]  /*0550*/  IMAD.X R9, R38, 0x1, R33, P2 ;  /* 0x0000000126097824 */ /* 0x000fc400010e0621 */
[----:B------:R-:W-:-:S03]  /*0560*/  IMAD.SHL.U32 R32, R30, 0x4, RZ ;  /* 0x000000041e207824 */ /* 0x000fc600078e00ff */
[----:B------:R-:W-:Y:S02]  /*0570*/  SHF.L.U64.HI R30, R30, 0x2, R9 ;  /* 0x000000021e1e7819 */ /* 0x000fe40000010209 */
[----:B------:R-:W-:-:S04]  /*0580*/  IADD3 R40, P1, R32, UR8, RZ ;  /* 0x0000000820287c10 */ /* 0x000fc8000ff3e0ff */
[----:B------:R-:W-:Y:S02]  /*0590*/  IADD3.X R41, R30, UR9, RZ, P1, !PT ;  /* 0x000000091e297c10 */ /* 0x000fe40008ffe4ff */
[----:B------:R-:W-:Y:S01]  /*05a0*/  IADD3 R18, P1, R32, UR10, RZ ;  /* 0x0000000a20127c10 */ /* 0x000fe2000ff3e0ff */
[----:B------:R-:W-:Y:S01]  /*05b0*/  IMAD.WIDE.U32 R36, R19, 0x7, R36 ;  /* 0x0000000713247825 */ /* 0x000fe200078e0024 */
[----:B------:R-:W-:Y:S02]  /*05c0*/  CS2R R20, SRZ ;  /* 0x0000000000147805 */ /* 0x000fe4000001ff00 */
[----:B------:R-:W-:-:S04]  /*05d0*/  IADD3.X R19, R30, UR11, RZ, P1, !PT ;  /* 0x0000000b1e137c10 */ /* 0x000fc80008ffe4ff */
[----:B------:R4:W5:Y:S04]  /*05e0*/  @!P0 LDG.E.EL R20, desc[UR4][R40.64] ;  /* 0x0000000428148981 */ /* 0x000968000c2e1900 */
[----:B------:R0:W5:Y:S01]  /*05f0*/  @!P0 LDG.E.EL R21, desc[UR4][R18.64] ;  /* 0x0000000412158981 */ /* 0x000162000c2e1900 */
[----:B-1----:R-:W-:Y:S01]  /*0600*/  IMAD R7, R8, 0x7, RZ ;  /* 0x0000000708077824 */ /* 0x002fe200078e02ff */
[----:B------:R-:W-:-:S03]  /*0610*/  IADD3 R0, P2, R29, R36, RZ ;  /* 0x000000241d007210 */ /* 0x000fc60007f5e0ff */
[----:B------:R-:W-:Y:S01]  /*0620*/  IMAD.IADD R24, R37, 0x1, R7 ;  /* 0x0000000125187824 */ /* 0x000fe200078e0207 */
[----:B----4-:R-:W1:Y:S01]  /*0630*/  LDC.64 R40, c[0x0][0x278] ;  /* 0x00009e00ff287b82 */ /* 0x010e620000000a00 */
[----:B------:R-:W-:Y:S02]  /*0640*/  IMAD.SHL.U32 R42, R0, 0x4, RZ ;  /* 0x00000004002a7824 */ /* 0x000fe400078e00ff */
[----:B------:R-:W-:-:S03]  /*0650*/  IMAD.X R5, R24, 0x1, R33, P2 ;  /* 0x0000000118057824 */ /* 0x000fc600010e0621 */
[----:B------:R-:W-:Y:S02]  /*0660*/  IADD3 R8, P2, R42, UR8, RZ ;  /* 0x000000082a087c10 */ /* 0x000fe4000ff5e0ff */
[----:B------:R-:W-:Y:S01]  /*0670*/  SHF.L.U64.HI R5, R0, 0x2, R5 ;  /* 0x0000000200057819 */ /* 0x000fe20000010205 */
[----:B0-----:R-:W0:Y:S03]  /*0680*/  LDC.64 R18, c[0x0][0x280] ;  /* 0x0000a000ff127b82 */ /* 0x001e260000000a00 */
[----:B------:R-:W-:-:S05]  /*0690*/  IADD3.X R9, R5, UR9, RZ, P2, !PT ;  /* 0x0000000905097c10 */ /* 0x000fca00097fe4ff */
[----:B------:R4:W2:Y:S02]  /*06a0*/  @!P0 LDG.E.EL R22, desc[UR4][R8.64] ;  /* 0x0000000408168981 */ /* 0x0008a4000c2e1900 */
[----:B----4-:R-:W4:Y:S01]  /*06b0*/  LDC.64 R8, c[0x0][0x270] ;  /* 0x00009c00ff087b82 */ /* 0x010f220000000a00 */
[----:B------:R-:W-:Y:S02]  /*06c0*/  LEA.HI R0, R3, R3, RZ, 0x2 ;  /* 0x0000000303007211 */ /* 0x000fe400078f10ff */
[----:B------:R-:W-:Y:S01]  /*06d0*/  IADD3 R6, P3, R42, UR10, RZ ;  /* 0x0000000a2a067c10 */ /* 0x000fe2000ff7e0ff */
[----:B------:R-:W-:Y:S01]  /*06e0*/  IMAD.MOV.U32 R29, RZ, RZ, RZ ;  /* 0x000000ffff1d7224 */ /* 0x000fe200078e00ff */
[----:B------:R-:W-:Y:S02]  /*06f0*/  LOP3.LUT R0, R0, 0xfffffffc, RZ, 0xc0, !PT ;  /* 0xfffffffc00007812 */ /* 0x000fe400078ec0ff */
[----:B------:R-:W-:-:S03]  /*0700*/  IADD3.X R7, R5, UR11, RZ, P3, !PT ;  /* 0x0000000b05077c10 */ /* 0x000fc60009ffe4ff */
[----:B------:R-:W-:Y:S02]  /*0710*/  IMAD.IADD R3, R3, 0x1, -R0 ;  /* 0x0000000103037824 */ /* 0x000fe400078e0a00 */
[----:B------:R1:W2:Y:S01]  /*0720*/  @!P0 LDG.E.EL R29, desc[UR4][R6.64] ;  /* 0x00000004061d8981 */ /* 0x0002a2000c2e1900 */
[----:B------:R-:W-:Y:S01]  /*0730*/  IMAD.MOV.U32 R0, RZ, RZ, RZ ;  /* 0x000000ffff007224 */ /* 0x000fe200078e00ff */
[----:B------:R-:W-:Y:S02]  /*0740*/  IADD3 R32, P1, R32, UR6, RZ ;  /* 0x0000000620207c10 */ /* 0x000fe4000ff3e0ff */
[----:B-1----:R-:W-:Y:S01]  /*0750*/  CS2R R6, SRZ ;  /* 0x0000000000067805 */ /* 0x002fe2000001ff00 */
[----:B----4-:R-:W-:Y:S01]  /*0760*/  IMAD.WIDE R8, R3, 0x4, R8 ;  /* 0x0000000403087825 */ /* 0x010fe200078e0208 */
[----:B------:R-:W-:-:S04]  /*0770*/  IADD3.X R33, R30, UR7, RZ, P1, !PT ;  /* 0x000000071e217c10 */ /* 0x000fc80008ffe4ff */
[----:B------:R-:W4:Y:S01]  /*0780*/  @!P0 LDG.E.EL R7, desc[UR4][R8.64] ;  /* 0x0000000408078981 */ /* 0x000f22000c2e1900 */
[----:B0-----:R-:W-:-:S03]  /*0790*/  IMAD.WIDE R18, R3, 0x4, R18 ;  /* 0x0000000403127825 */ /* 0x001fc600078e0212 */
[----:B------:R0:W2:Y:S01]  /*07a0*/  @!P0 LDG.E.EL R0, desc[UR4][R8.64] ;  /* 0x0000000408008981 */ /* 0x0000a2000c2e1900 */
[----:B------:R-:W-:Y:S02]  /*07b0*/  IADD3 R37, P2, R35, R36, RZ ;  /* 0x0000002423257210 */ /* 0x000fe40007f5e0ff */
[----:B------:R-:W-:Y:S01]  /*07c0*/  IADD3 R34, P1, R34, UR6, RZ ;  /* 0x0000000622227c10 */ /* 0x000fe2000ff3e0ff */
[----:B------:R-:W-:Y:S01]  /*07d0*/  IMAD.WIDE R40, R3, 0x4, R40 ;  /* 0x0000000403287825 */ /* 0x000fe200078e0228 */
[----:B0-----:R-:W-:-:S03]  /*07e0*/  CS2R R8, SRZ ;  /* 0x0000000000087805 */ /* 0x001fc6000001ff00 */
[----:B------:R-:W-:Y:S01]  /*07f0*/  IMAD.WIDE R44, R3, 0x4, R44 ;  /* 0x00000004032c7825 */ /* 0x000fe200078e022c */
[----:B------:R-:W-:Y:S02]  /*0800*/  CS2R R2, SRZ ;  /* 0x0000000000027805 */ /* 0x000fe4000001ff00 */
[----:B------:R-:W-:Y:S01]  /*0810*/  IADD3.X R35, R17, UR7, RZ, P1, !PT ;  /* 0x0000000711237c10 */ /* 0x000fe20008ffe4ff */
[----:B------:R-:W-:Y:S01]  /*0820*/  IMAD.MOV.U32 R4, RZ, RZ, RZ ;  /* 0x000000ffff047224 */ /* 0x000fe200078e00ff */
[----:B------:R-:W2:Y:S01]  /*0830*/  @!P0 LDG.E.EL R9, desc[UR4][R18.64] ;  /* 0x0000000412098981 */ /* 0x000ea2000c2e1900 */
[----:B------:R-:W-:Y:S01]  /*0840*/  IMAD.MOV.U32 R16, RZ, RZ, RZ ;  /* 0x000000ffff107224 */ /* 0x000fe200078e00ff */
[----:B------:R-:W-:Y:S01]  /*0850*/  IADD3 R42, P1, R42, UR6, RZ ;  /* 0x000000062a2a7c10 */ /* 0x000fe2000ff3e0ff */
[----:B------:R-:W-:Y:S01]  /*0860*/  IMAD.SHL.U32 R30, R37, 0x4, RZ ;  /* 0x00000004251e7824 */ /* 0x000fe200078e00ff */
[----:B------:R0:W2:Y:S02]  /*0870*/  @!P0 LDG.E.EL R8, desc[UR4][R18.64] ;  /* 0x0000000412088981 */ /* 0x0000a4000c2e1900 */
[----:B------:R-:W-:-:S02]  /*0880*/  IADD3.X R43, R5, UR7, RZ, P1, !PT ;  /* 0x00000007052b7c10 */ /* 0x000fc40008ffe4ff */
[----:B------:R1:W2:Y:S01]  /*0890*/  @!P0 LDG.E.EL R2, desc[UR4][R32.64] ;  /* 0x0000000420028981 */ /* 0x0002a2000c2e1900 */
[----:B------:R-:W-:-:S03]  /*08a0*/  IADD3 R39, P3, R12, 0x7, RZ ;  /* 0x000000070c277810 */ /* 0x000fc60007f7e0ff */
[----:B------:R-:W2:Y:S01]  /*08b0*/  @!P0 LDG.E.EL R4, desc[UR4][R40.64] ;  /* 0x0000000428048981 */ /* 0x000ea2000c2e1900 */
[----:B0-----:R-:W-:Y:S02]  /*08c0*/  IMAD.X R18, R24, 0x1, R25, P2 ;  /* 0x0000000118127824 */ /* 0x001fe400010e0619 */
[----:B------:R-:W-:Y:S01]  /*08d0*/  IMAD.MOV.U32 R19, RZ, RZ, RZ ;  /* 0x000000ffff137224 */ /* 0x000fe200078e00ff */
[----:B------:R0:W2:Y:S01]  /*08e0*/  @!P0 LDG.E.EL R16, desc[UR4][R40.64] ;  /* 0x0000000428108981 */ /* 0x0000a2000c2e1900 */
[----:B-1----:R-:W-:Y:S02]  /*08f0*/  IADD3 R32, P1, R30, UR8, RZ ;  /* 0x000000081e207c10 */ /* 0x002fe4000ff3e0ff */
[----:B------:R-:W-:Y:S01]  /*0900*/  SHF.L.U64.HI R25, R37, 0x2, R18 ;  /* 0x0000000225197819 */ /* 0x000fe20000010212 */
[----:B------:R-:W-:Y:S01]  /*0910*/  IMAD.X R37, RZ, RZ, R13, P3 ;  /* 0x000000ffff257224 */ /* 0x000fe200018e060d */
[----:B------:R1:W2:Y:S02]  /*0920*/  @!P0 LDG.E.EL R19, desc[UR4][R34.64] ;  /* 0x0000000422138981 */ /* 0x0002a4000c2e1900 */
[----:B------:R-:W-:-:S02]  /*0930*/  IADD3.X R33, R25, UR9, RZ, P1, !PT ;  /* 0x0000000919217c10 */ /* 0x000fc40008ffe4ff */
[----:B------:R-:W2:Y:S01]  /*0940*/  @!P0 LDG.E.EL R6, desc[UR4][R44.64] ;  /* 0x000000042c068981 */ /* 0x000ea2000c2e1900 */
[----:B0-----:R-:W-:Y:S02]  /*0950*/  IADD3 R40, P2, R30, UR6, RZ ;  /* 0x000000061e287c10 */ /* 0x001fe4000ff5e0ff */
[----:B------:R-:W-:Y:S01]  /*0960*/  ISETP.GE.AND P1, PT, R13, RZ, PT ;  /* 0x000000ff0d00720c */ /* 0x000fe20003f26270 */
[----:B------:R0:W2:Y:S01]  /*0970*/  @!P0 LDG.E.EL R3, desc[UR4][R44.64] ;  /* 0x000000042c038981 */ /* 0x0000a2000c2e1900 */
[----:B------:R-:W-:Y:S02]  /*0980*/  IADD3.X R41, R25, UR7, RZ, P2, !PT ;  /* 0x0000000719297c10 */ /* 0x000fe400097fe4ff */
[----:B-1----:R-:W-:Y:S02]  /*0990*/  IADD3 R34, P2, R30, UR10, RZ ;  /* 0x0000000a1e227c10 */ /* 0x002fe4000ff5e0ff */
[----:B------:R-:W-:Y:S02]  /*09a0*/  SEL R39, R39, R12, !P1 ;  /* 0x0000000c27277207 */ /* 0x000fe40004800000 */
[----:B------:R-:W-:Y:S01]  /*09b0*/  IADD3.X R35, R25, UR11, RZ, P2, !PT ;  /* 0x0000000b19237c10 */ /* 0x000fe200097fe4ff */
[----:B------:R-:W-:Y:S01]  /*09c0*/  IMAD.MOV.U32 R18, RZ, RZ, RZ ;  /* 0x000000ffff127224 */ /* 0x000fe200078e00ff */
[----:B------:R-:W-:-:S02]  /*09d0*/  SEL R25, R37, R13, !P1 ;  /* 0x0000000d25197207 */ /* 0x000fc40004800000 */
[----:B------:R-:W-:Y:S01]  /*09e0*/  IADD3 R13, P3, R39, R36, RZ ;  /* 0x00000024270d7210 */ /* 0x000fe20007f7e0ff */
[----:B------:R-:W-:Y:S01]  /*09f0*/  IMAD.MOV.U32 R5, RZ, RZ, RZ ;  /* 0x000000ffff057224 */ /* 0x000fe200078e00ff */
[----:B------:R-:W-:Y:S01]  /*0a00*/  IADD3 R37, P2, R14, 0x7, RZ ;  /* 0x000000070e257810 */ /* 0x000fe20007f5e0ff */
[----:B------:R1:W4:Y:S01]  /*0a10*/  @!P0 LDG.E.EL R18, desc[UR4][R40.64] ;  /* 0x0000000428128981 */ /* 0x000322000c2e1900 */
[----:B------:R-:W-:Y:S01]  /*0a20*/  ISETP.GE.AND P1, PT, R15, RZ, PT ;  /* 0x000000ff0f00720c */ /* 0x000fe20003f26270 */
[----:B------:R-:W-:Y:S02]  /*0a30*/  IMAD.X R30, R25, 0x1, R24, P3 ;  /* 0x00000001191e7824 */ /* 0x000fe400018e0618 */
[C---:B0-----:R-:W-:Y:S01]  /*0a40*/  IMAD.SHL.U32 R44, R13.reuse, 0x4, RZ ;  /* 0x000000040d2c7824 */ /* 0x041fe200078e00ff */
[----:B------:R0:W4:Y:S02]  /*0a50*/  @!P0 LDG.E.EL R5, desc[UR4][R32.64] ;  /* 0x0000000420058981 */ /* 0x000124000c2e1900 */
[----:B------:R-:W-:Y:S01]  /*0a60*/  SHF.L.U64.HI R13, R13, 0x2, R30 ;  /* 0x000000020d0d7819 */ /* 0x000fe2000001021e */
[----:B-1----:R-:W-:Y:S01]  /*0a70*/  IMAD.X R41, RZ, RZ, R15, P2 ;  /* 0x000000ffff297224 */ /* 0x002fe200010e060f */
[----:B------:R-:W-:-:S02]  /*0a80*/  IADD3 R39, P2, R39, R28, RZ ;  /* 0x0000001c27277210 */ /* 0x000fc40007f5e0ff */
[----:B0-----:R-:W-:Y:S02]  /*0a90*/  SEL R33, R37, R14, !P1 ;  /* 0x0000000e25217207 */ /* 0x001fe40004800000 */
[----:B------:R-:W-:Y:S02]  /*0aa0*/  IADD3 R32, P4, R44, UR6, RZ ;  /* 0x000000062c207c10 */ /* 0x000fe4000ff9e0ff */
[----:B------:R-:W-:Y:S02]  /*0ab0*/  SEL R41, R41, R15, !P1 ;  /* 0x0000000f29297207 */ /* 0x000fe40004800000 */
[----:B------:R-:W-:Y:S02]  /*0ac0*/  IADD3 R36, P3, R33, R36, RZ ;  /* 0x0000002421247210 */ /* 0x000fe40007f7e0ff */
[----:B------:R-:W-:Y:S01]  /*0ad0*/  IADD3 R28, P1, R33, R28, RZ ;  /* 0x0000001c211c7210 */ /* 0x000fe20007f3e0ff */
[----:B------:R-:W-:Y:S01]  /*0ae0*/  IMAD.MOV.U32 R17, RZ, RZ, RZ ;  /* 0x000000ffff117224 */ /* 0x000fe200078e00ff */
[----:B------:R-:W-:Y:S01]  /*0af0*/  IADD3.X R33, R13, UR7, RZ, P4, !PT ;  /* 0x000000070d217c10 */ /* 0x000fe2000a7fe4ff */
[----:B------:R-:W-:Y:S01]  /*0b00*/  IMAD.MOV.U32 R12, RZ, RZ, RZ ;  /* 0x000000ffff0c7224 */ /* 0x000fe200078e00ff */
[----:B------:R-:W-:Y:S01]  /*0b10*/  IADD3 R14, P4, R44, UR8, RZ ;  /* 0x000000082c0e7c10 */ /* 0x000fe2000ff9e0ff */
[----:B------:R-:W-:-:S02]  /*0b20*/  IMAD.X R37, R41, 0x1, R24, P3 ;  /* 0x0000000129257824 */ /* 0x000fc400018e0618 */
[----:B------:R0:W4:Y:S01]  /*0b30*/  @!P0 LDG.E.EL R17, desc[UR4][R42.64] ;  /* 0x000000042a118981 */ /* 0x000122000c2e1900 */
[----:B------:R-:W-:Y:S02]  /*0b40*/  IADD3.X R15, R13, UR9, RZ, P4, !PT ;  /* 0x000000090d0f7c10 */ /* 0x000fe4000a7fe4ff */
[----:B------:R-:W-:Y:S01]  /*0b50*/  IADD3 R44, P4, R44, UR10, RZ ;  /* 0x0000000a2c2c7c10 */ /* 0x000fe2000ff9e0ff */
[----:B------:R1:W4:Y:S01]  /*0b60*/  @!P0 LDG.E.EL R12, desc[UR4][R34.64] ;  /* 0x00000004220c8981 */ /* 0x000322000c2e1900 */
[C---:B------:R-:W-:Y:S02]  /*0b70*/  SHF.L.U64.HI R24, R36.reuse, 0x2, R37 ;  /* 0x0000000224187819 */ /* 0x040fe40000010225 */
[----:B------:R-:W-:Y:S01]  /*0b80*/  IADD3.X R45, R13, UR11, RZ, P4, !PT ;  /* 0x0000000b0d2d7c10 */ /* 0x000fe2000a7fe4ff */
[----:B0-----:R-:W-:Y:S01]  /*0b90*/  IMAD.SHL.U32 R42, R36, 0x4, RZ ;  /* 0x00000004242a7824 */ /* 0x001fe200078e00ff */
[----:B-1----:R-:W0:Y:S01]  /*0ba0*/  LDC.64 R34, c[0x0][0x260] ;  /* 0x00009800ff227b82 */ /* 0x002e220000000a00 */
[----:B------:R-:W-:-:S03]  /*0bb0*/  IMAD.MOV.U32 R13, RZ, RZ, RZ ;  /* 0x000000ffff0d7224 */ /* 0x000fc600078e00ff */
[----:B------:R-:W-:Y:S01]  /*0bc0*/  IADD3 R36, P3, R42, UR6, RZ ;  /* 0x000000062a247c10 */ /* 0x000fe2000ff7e0ff */
[----:B------:R-:W-:-:S03]  /*0bd0*/  IMAD.MOV.U32 R30, RZ, RZ, RZ ;  /* 0x000000ffff1e7224 */ /* 0x000fc600078e00ff */
[----:B------:R-:W-:Y:S01]  /*0be0*/  IADD3.X R37, R24, UR7, RZ, P3, !PT ;  /* 0x0000000718257c10 */ /* 0x000fe20009ffe4ff */
[----:B------:R1:W4:Y:S04]  /*0bf0*/  @!P0 LDG.E.EL R13, desc[UR4][R44.64] ;  /* 0x000000042c0d8981 */ /* 0x000328000c2e1900 */
[----:B------:R1:W4:Y:S02]  /*0c00*/  @!P0 LDG.E.EL R30, desc[UR4][R32.64] ;  /* 0x00000004201e8981 */ /* 0x000324000c2e1900 */
[----:B-1----:R-:W-:Y:S01]  /*0c10*/  IADD3 R44, P3, R42, UR8, RZ ;  /* 0x000000082a2c7c10 */ /* 0x002fe2000ff7e0ff */
[----:B------:R-:W-:Y:S01]  /*0c20*/  IMAD.MOV.U32 R40, RZ, RZ, RZ ;  /* 0x000000ffff287224 */ /* 0x000fe200078e00ff */
[----:B------:R-:W-:Y:S02]  /*0c30*/  CS2R R32, SRZ ;  /* 0x0000000000207805 */ /* 0x000fe4000001ff00 */
[----:B------:R-:W-:Y:S01]  /*0c40*/  IADD3.X R45, R24, UR9, RZ, P3, !PT ;  /* 0x00000009182d7c10 */ /* 0x000fe20009ffe4ff */
[----:B------:R-:W-:Y:S01]  /*0c50*/  IMAD.X R25, R25, 0x1, R38, P2 ;  /* 0x0000000119197824 */ /* 0x000fe200010e0626 */
[----:B------:R-:W-:Y:S01]  /*0c60*/  IADD3 R42, P3, R42, UR10, RZ ;  /* 0x0000000a2a2a7c10 */ /* 0x000fe2000ff7e0ff */
[----:B------:R1:W4:Y:S04]  /*0c70*/  @!P0 LDG.E.EL R40, desc[UR4][R14.64] ;  /* 0x000000040e288981 */ /* 0x000328000c2e1900 */
[----:B------:R0:W4:Y:S02]  /*0c80*/  @!P0 LDG.E.EL R33, desc[UR4][R44.64] ;  /* 0x000000042c218981 */ /* 0x000124000c2e1900 */
[----:B0-----:R-:W-:Y:S01]  /*0c90*/  IMAD.WIDE R34, R31, 0x4, R34 ;  /* 0x000000041f227825 */ /* 0x001fe200078e0222 */
[----:B------:R-:W-:Y:S01]  /*0ca0*/  IADD3.X R43, R24, UR11, RZ, P3, !PT ;  /* 0x0000000b182b7c10 */ /* 0x000fe20009ffe4ff */
[----:B------:R0:W4:Y:S01]  /*0cb0*/  @!P0 LDG.E.EL R32, desc[UR4][R36.64] ;  /* 0x0000000424208981 */ /* 0x000122000c2e1900 */
[----:B-1----:R-:W-:Y:S01]  /*0cc0*/  CS2R R14, SRZ ;  /* 0x00000000000e7805 */ /* 0x002fe2000001ff00 */
[C---:B------:R-:W-:Y:S01]  /*0cd0*/  IMAD.SHL.U32 R44, R39.reuse, 0x4, RZ ;  /* 0x00000004272c7824 */ /* 0x040fe200078e00ff */
[----:B------:R-:W-:-:S04]  /*0ce0*/  SHF.L.U64.HI R39, R39, 0x2, R25 ;  /* 0x0000000227277819 */ /* 0x000fc80000010219 */
[----:B------:R1:W4:Y:S01]  /*0cf0*/  @!P0 LDG.E.EL.64 R14, desc[UR4][R34.64] ;  /* 0x00000004220e8981 */ /* 0x000322000c2e1b00 */
[----:B------:R-:W-:Y:S02]  /*0d00*/  IADD3 R24, P2, R44, UR6, RZ ;  /* 0x000000062c187c10 */ /* 0x000fe4000ff5e0ff */
[----:B0-----:R-:W-:Y:S02]  /*0d10*/  CS2R R36, SRZ ;  /* 0x0000000000247805 */ /* 0x001fe4000001ff00 */
[----:B------:R-:W-:Y:S02]  /*0d20*/  IADD3.X R25, R39, UR7, RZ, P2, !PT ;  /* 0x0000000727197c10 */ /* 0x000fe400097fe4ff */
[----:B-1----:R-:W-:Y:S01]  /*0d30*/  IADD3 R34, P2, R44, UR8, RZ ;  /* 0x000000082c227c10 */ /* 0x002fe2000ff5e0ff */
[----:B------:R-:W-:Y:S01]  /*0d40*/  IMAD.MOV.U32 R31, RZ, RZ, RZ ;  /* 0x000000ffff1f7224 */ /* 0x000fe200078e00ff */
[----:B------:R0:W4:Y:S01]  /*0d50*/  @!P0 LDG.E.EL R36, desc[UR4][R42.64] ;  /* 0x000000042a248981 */ /* 0x000122000c2e1900 */
[----:B------:R-:W-:Y:S01]  /*0d60*/  IMAD.X R41, R41, 0x1, R38, P1 ;  /* 0x0000000129297824 */ /* 0x000fe200008e0626 */
[----:B------:R-:W-:-:S02]  /*0d70*/  IADD3.X R35, R39, UR9, RZ, P2, !PT ;  /* 0x0000000927237c10 */ /* 0x000fc400097fe4ff */
[----:B------:R-:W-:Y:S01]  /*0d80*/  IADD3 R44, P1, R44, UR10, RZ ;  /* 0x0000000a2c2c7c10 */ /* 0x000fe2000ff3e0ff */
[----:B------:R-:W-:Y:S01]  /*0d90*/  IMAD.MOV.U32 R38, RZ, RZ, RZ ;  /* 0x000000ffff267224 */ /* 0x000fe200078e00ff */
[----:B------:R1:W4:Y:S01]  /*0da0*/  @!P0 LDG.E.EL R31, desc[UR4][R24.64] ;  /* 0x00000004181f8981 */ /* 0x000322000c2e1900 */
[----:B0-----:R-:W-:-:S03]  /*0db0*/  IMAD.SHL.U32 R42, R28, 0x4, RZ ;  /* 0x000000041c2a7824 */ /* 0x001fc600078e00ff */
[----:B------:R0:W4:Y:S01]  /*0dc0*/  @!P0 LDG.E.EL R37, desc[UR4][R34.64] ;  /* 0x0000000422258981 */ /* 0x000122000c2e1900 */
[----:B------:R-:W-:Y:S02]  /*0dd0*/  IADD3.X R45, R39, UR11, RZ, P1, !PT ;  /* 0x0000000b272d7c10 */ /* 0x000fe40008ffe4ff */
[----:B-1----:R-:W-:-:S03]  /*0de0*/  IADD3 R24, P1, R42, UR6, RZ ;  /* 0x000000062a187c10 */ /* 0x002fc6000ff3e0ff */
[----:B------:R1:W4:Y:S01]  /*0df0*/  @!P0 LDG.E.EL R38, desc[UR4][R44.64] ;  /* 0x000000042c268981 */ /* 0x000322000c2e1900 */
[----:B0-----:R-:W-:Y:S01]  /*0e00*/  SHF.L.U64.HI R35, R28, 0x2, R41 ;  /* 0x000000021c237819 */ /* 0x001fe20000010229 */
[----:B------:R-:W-:-:S03]  /*0e10*/  IMAD.MOV.U32 R28, RZ, RZ, RZ ;  /* 0x000000ffff1c7224 */ /* 0x000fc600078e00ff */
[----:B------:R-:W-:Y:S02]  /*0e20*/  IADD3.X R25, R35, UR7, RZ, P1, !PT ;  /* 0x0000000723197c10 */ /* 0x000fe40008ffe4ff */
[----:B-1----:R-:W-:-:S03]  /*0e30*/  IADD3 R44, P1, R42, UR8, RZ ;  /* 0x000000082a2c7c10 */ /* 0x002fc6000ff3e0ff */
[----:B------:R0:W4:Y:S01]  /*0e40*/  @!P0 LDG.E.EL R28, desc[UR4][R24.64] ;  /* 0x00000004181c8981 */ /* 0x000122000c2e1900 */
[----:B------:R-:W-:Y:S02]  /*0e50*/  IADD3.X R45, R35, UR9, RZ, P1, !PT ;  /* 0x00000009232d7c10 */ /* 0x000fe40008ffe4ff */
[----:B------:R-:W-:-:S04]  /*0e60*/  IADD3 R42, P1, R42, UR10, RZ ;  /* 0x0000000a2a2a7c10 */ /* 0x000fc8000ff3e0ff */
[----:B------:R-:W-:Y:S01]  /*0e70*/  IADD3.X R43, R35, UR11, RZ, P1, !PT ;  /* 0x0000000b232b7c10 */ /* 0x000fe20008ffe4ff */
[----:B0-----:R-:W0:Y:S01]  /*0e80*/  LDC.64 R24, c[0x0][0x218] ;  /* 0x00008600ff187b82 */ /* 0x001e220000000a00 */
[----:B------:R-:W-:-:S06]  /*0e90*/  IMAD.MOV.U32 R35, RZ, RZ, RZ ;  /* 0x000000ffff237224 */ /* 0x000fcc00078e00ff */
[----:B------:R1:W4:Y:S01]  /*0ea0*/  @!P0 LDG.E.EL R35, desc[UR4][R42.64] ;  /* 0x000000042a238981 */ /* 0x000322000c2e1900 */
[----:B------:R-:W-:-:S06]  /*0eb0*/  IMAD.MOV.U32 R34, RZ, RZ, RZ ;  /* 0x000000ffff227224 */ /* 0x000fcc00078e00ff */
[----:B------:R0:W4:Y:S01]  /*0ec0*/  @!P0 LDG.E.EL R34, desc[UR4][R44.64] ;  /* 0x000000042c228981 */ /* 0x000122000c2e1900 */
[----:B-1----:R-:W1:Y:S01]  /*0ed0*/  LDC.64 R42, c[0x0][0x220] ;  /* 0x00008800ff2a7b82 */ /* 0x002e620000000a00 */
[----:B0-----:R-:W-:Y:S01]  /*0ee0*/  IMAD.WIDE R44, R23, 0x4, R24 ;  /* 0x00000004172c7825 */ /* 0x001fe200078e0218 */
[----:B------:R-:W-:-:S06]  /*0ef0*/  CS2R R24, SRZ ;  /* 0x0000000000187805 */ /* 0x000fcc000001ff00 */
[----:B------:R3:W4:Y:S02]  /*0f00*/  @!P0 LDG.E.64 R24, desc[UR4][R44.64] ;  /* 0x000000042c188981 */ /* 0x000724000c1e1b00 */
[----:B---3--:R-:W-:Y:S01]  /*0f10*/  FADD R44, R26, R27 ;  /* 0x0000001b1a2c7221 */ /* 0x008fe20000000000 */
[----:B------:R-:W-:Y:S01]  /*0f20*/  CS2R R26, SRZ ;  /* 0x00000000001a7805 */ /* 0x000fe2000001ff00 */
[----:B-1----:R-:W-:-:S05]  /*0f30*/  IMAD.WIDE R42, R23, 0x4, R42 ;  /* 0x00000004172a7825 */ /* 0x002fca00078e022a */
[----:B------:R0:W3:Y:S02]  /*0f40*/  @!P0 LDG.E.64 R26, desc[UR4][R42.64] ;  /* 0x000000042a1a8981 */ /* 0x0000e4000c1e1b00 */
[----:B0-----:R-:W0:Y:S01]  /*0f50*/  LDC.64 R42, c[0x0][0x210] ;  /* 0x00008400ff2a7b82 */ /* 0x001e220000000a00 */
[----:B-----5:R-:W-:Y:S01]  /*0f60*/  FADD R39, R21, R20 ;  /* 0x0000001415277221 */ /* 0x020fe20000000000 */
[----:B------:R-:W-:Y:S01]  /*0f70*/  CS2R R20, SRZ ;  /* 0x0000000000147805 */ /* 0x000fe2000001ff00 */
[----:B0-----:R-:W-:-:S05]  /*0f80*/  IMAD.WIDE R42, R23, 0x4, R42 ;  /* 0x00000004172a7825 */ /* 0x001fca00078e022a */
[----:B------:R-:W5:Y:S01]  /*0f90*/  @!P0 LDG.E.64 R20, desc[UR4][R42.64] ;  /* 0x000000042a148981 */ /* 0x000f62000c1e1b00 */
[----:B--2---:R-:W-:Y:S01]  /*0fa0*/  FADD R22, R29, R22 ;  /* 0x000000161d167221 */ /* 0x004fe20000000000 */
[----:B------:R-:W-:Y:S01]  /*0fb0*/  FADD R4, R4, 9.9999997473787516356e-06 ;  /* 0x3727c5ac04047421 */ /* 0x000fe20000000000 */
[----:B------:R-:W-:-:S05]  /*0fc0*/  FADD R16, R16, 9.9999997473787516356e-06 ;  /* 0x3727c5ac10107421 */ /* 0x000fca0000000000 */
[----:B------:R-:W0:Y:S01]  /*0fd0*/  MUFU.SQRT R4, R4 ;  /* 0x0000000400047308 */ /* 0x000e220000002000 */
[----:B------:R-:W-:Y:S01]  /*0fe0*/  FADD R39, R39, R2 ;  /* 0x0000000227277221 */ /* 0x000fe20000000000 */
[C---:B0-----:R-:W-:Y:S02]  /*0ff0*/  FSETP.GT.AND P1, PT, R4.reuse, 8.50705917302346158658e+37, PT ;  /* 0x7e8000000400780b */ /* 0x041fe40003f24000 */
[----:B------:R-:W-:Y:S01]  /*1000*/  FSETP.GEU.AND P3, PT, R4, 1.175494350822287508e-38, PT ;  /* 0x008000000400780b */ /* 0x000fe20003f6e000 */
[----:B------:R-:W-:-:S10]  /*1010*/  FADD R44, R44, R19 ;  /* 0x000000132c2c7221 */ /* 0x000fd40000000000 */
[----:B------:R-:W-:-:S04]  /*1020*/  @P1 FMUL R4, R4, 0.25 ;  /* 0x3e80000004041820 */ /* 0x000fc80000400000 */
[----:B------:R-:W-:Y:S01]  /*1030*/  @!P3 FMUL R4, R4, 16777216 ;  /* 0x4b8000000404b820 */ /* 0x000fe20000400000 */
[----:B----4-:R-:W-:Y:S01]  /*1040*/  FADD R17, R22, R17 ;  /* 0x0000001116117221 */ /* 0x010fe20000000000 */
[----:B------:R-:W-:-:S04]  /*1050*/  FADD R5, R12, R5 ;  /* 0x000000050c057221 */ /* 0x000fc80000000000 */
[----:B------:R-:W-:Y:S01]  /*1060*/  FADD R18, R5, R18 ;  /* 0x0000001205127221 */ /* 0x000fe20000000000 */
[----:B------:R-:W-:Y:S02]  /*1070*/  FADD R29, R13, R40 ;  /* 0x000000280d1d7221 */ /* 0x000fe40000000000 */
[----:B------:R-:W0:Y:S02]  /*1080*/  MUFU.SQRT R13, R16 ;  /* 0x00000010000d7308 */ /* 0x000e240000002000 */
[----:B------:R-:W-:Y:S01]  /*1090*/  FADD R30, R29, R30 ;  /* 0x0000001e1d1e7221 */ /* 0x000fe20000000000 */
[C---:B0-----:R-:W-:Y:S02]  /*10a0*/  FSETP.GT.AND P2, PT, R13.reuse, 8.50705917302346158658e+37, PT ;  /* 0x7e8000000d00780b */ /* 0x041fe40003f44000 */
[----:B------:R-:W-:Y:S01]  /*10b0*/  FSETP.GEU.AND P4, PT, R13, 1.175494350822287508e-38, PT ;  /* 0x008000000d00780b */ /* 0x000fe20003f8e000 */
[----:B------:R-:W-:Y:S01]  /*10c0*/  FADD R2, -R17, R30 ;  /* 0x0000001e11027221 */ /* 0x000fe20000000100 */
[----:B------:R-:W-:-:S09]  /*10d0*/  FADD R33, R36, R33 ;  /* 0x0000002124217221 */ /* 0x000fd20000000000 */
[----:B------:R-:W-:Y:S01]  /*10e0*/  @P2 FMUL R13, R13, 0.25 ;  /* 0x3e8000000d0d2820 */ /* 0x000fe20000400000 */
[----:B------:R-:W-:Y:S01]  /*10f0*/  FADD R33, R33, R32 ;  /* 0x0000002021217221 */ /* 0x000fe20000000000 */
[----:B------:R-:W-:Y:S01]  /*1100*/  FFMA R2, R2, R14, R17 ;  /* 0x0000000e02027223 */ /* 0x000fe20000000011 */
[----:B------:R-:W-:-:S04]  /*1110*/  FADD R38, R38, R37 ;  /* 0x0000002526267221 */ /* 0x000fc80000000000 */
[----:B------:R-:W-:-:S04]  /*1120*/  FADD R38, R38, R31 ;  /* 0x0000001f26267221 */ /* 0x000fc80000000000 */
[----:B------:R-:W-:Y:S01]  /*1130*/  FADD R38, -R39, R38 ;  /* 0x0000002627267221 */ /* 0x000fe20000000100 */
[----:B------:R-:W-:Y:S01]  /*1140*/  FADD R33, -R18, R33 ;  /* 0x0000002112217221 */ /* 0x000fe20000000100 */
[----:B------:R-:W-:Y:S02]  /*1150*/  @!P4 FMUL R13, R13, 16777216 ;  /* 0x4b8000000d0dc820 */ /* 0x000fe40000400000 */
[----:B------:R-:W-:Y:S01]  /*1160*/  FFMA R39, R38, R14, R39 ;  /* 0x0000000e26277223 */ /* 0x000fe20000000027 */
[----:B------:R-:W0:Y:S01]  /*1170*/  MUFU.RCP R12, R4 ;  /* 0x00000004000c7308 */ /* 0x000e220000001000 */
[----:B------:R-:W-:Y:S02]  /*1180*/  FFMA R33, R33, R15, R18 ;  /* 0x0000000f21217223 */ /* 0x000fe40000000012 */
[----:B------:R-:W-:Y:S01]  /*1190*/  FADD R39, -R2, R39 ;  /* 0x0000002702277221 */ /* 0x000fe20000000100 */
[----:B------:R-:W-:-:S04]  /*11a0*/  IMAD.MOV.U32 R17, RZ, RZ, 0x3e800000 ;  /* 0x3e800000ff117424 */ /* 0x000fc800078e00ff */
[----:B------:R-:W1:Y:S01]  /*11b0*/  MUFU.RCP R14, R13 ;  /* 0x0000000d000e7308 */ /* 0x000e620000001000 */
[----:B------:R-:W-:Y:S01]  /*11c0*/  FFMA R11, R39, R11, R2 ;  /* 0x0000000b270b7223 */ /* 0x000fe20000000002 */
[----:B------:R-:W-:-:S04]  /*11d0*/  FADD R35, R35, R34 ;  /* 0x0000002223237221 */ /* 0x000fc80000000000 */
[----:B------:R-:W-:-:S04]  /*11e0*/  FADD R35, R35, R28 ;  /* 0x0000001c23237221 */ /* 0x000fc80000000000 */
[----:B------:R-:W-:-:S04]  /*11f0*/  FADD R35, -R44, R35 ;  /* 0x000000232c237221 */ /* 0x000fc80000000100 */
[----:B------:R-:W-:Y:S01]  /*1200*/  FFMA R44, R35, R15, R44 ;  /* 0x0000000f232c7223 */ /* 0x000fe2000000002c */
[----:B------:R-:W-:-:S03]  /*1210*/  FSEL R15, R17, 1, P1 ;  /* 0x3f800000110f7808 */ /* 0x000fc60000800000 */
[----:B------:R-:W-:Y:S01]  /*1220*/  FADD R44, -R33, R44 ;  /* 0x0000002c212c7221 */ /* 0x000fe20000000100 */
[----:B------:R-:W-:-:S03]  /*1230*/  FSEL R17, R17, 1, P2 ;  /* 0x3f80000011117808 */ /* 0x000fc60001000000 */
[----:B------:R-:W-:Y:S01]  /*1240*/  FFMA R10, R44, R10, R33 ;  /* 0x0000000a2c0a7223 */ /* 0x000fe20000000021 */
[----:B------:R-:W-:Y:S01]  /*1250*/  @!P3 FMUL R15, R15, 16777216 ;  /* 0x4b8000000f0fb820 */ /* 0x000fe20000400000 */
[----:B------:R-:W-:Y:S01]  /*1260*/  @!P4 FMUL R17, R17, 16777216 ;  /* 0x4b8000001111c820 */ /* 0x000fe20000400000 */
[----:B---3--:R-:W-:Y:S01]  /*1270*/  FADD R5, R26, R24 ;  /* 0x000000181a057221 */ /* 0x008fe20000000000 */
[----:B------:R-:W-:Y:S01]  /*1280*/  FADD R2, R27, R25 ;  /* 0x000000191b027221 */ /* 0x000fe20000000000 */
[----:B0-----:R-:W-:Y:S01]  /*1290*/  FMUL R15, R12, R15 ;  /* 0x0000000f0c0f7220 */ /* 0x001fe20000400000 */
[----:B-1----:R-:W-:Y:S01]  /*12a0*/  FMUL R14, R14, R17 ;  /* 0x000000110e0e7220 */ /* 0x002fe20000400000 */
[----:B-----5:R-:W-:Y:S01]  /*12b0*/  FADD R20, R5, R20 ;  /* 0x0000001405147221 */ /* 0x020fe20000000000 */
[----:B------:R-:W-:Y:S01]  /*12c0*/  FADD R21, R2, R21 ;  /* 0x0000001502157221 */ /* 0x000fe20000000000 */
[----:B------:R-:W0:Y:S02]  /*12d0*/  LDC.64 R4, c[0x0][0x290] ;  /* 0x0000a400ff047b82 */ /* 0x000e240000000a00 */
[----:B------:R-:W-:Y:S01]  /*12e0*/  FADD R2, R11, R20 ;  /* 0x000000140b027221 */ /* 0x000fe20000000000 */
[----:B------:R-:W-:-:S03]  /*12f0*/  FADD R13, R10, R21 ;  /* 0x000000150a0d7221 */ /* 0x000fc60000000000 */
[----:B------:R-:W-:Y:S01]  /*1300*/  FADD R12, R2, -R7 ;  /* 0x80000007020c7221 */ /* 0x000fe20000000000 */
[----:B------:R-:W-:Y:S01]  /*1310*/  FADD R13, R13, -R0 ;  /* 0x800000000d0d7221 */ /* 0x000fe20000000000 */
[----:B------:R-:W1:Y:S02]  /*1320*/  LDC.64 R10, c[0x0][0x298] ;  /* 0x0000a600ff0a7b82 */ /* 0x000e640000000a00 */
[----:B------:R-:W-:Y:S01]  /*1330*/  FMUL R15, R12, R15 ;  /* 0x0000000f0c0f7220 */ /* 0x000fe20000400000 */
[----:B------:R-:W-:-:S03]  /*1340*/  FMUL R14, R13, R14 ;  /* 0x0000000e0d0e7220 */ /* 0x000fc60000400000 */
[----:B------:R-:W-:Y:S01]  /*1350*/  FFMA R6, R15, R9, R6 ;  /* 0x000000090f067223 */ /* 0x000fe20000000006 */
[----:B------:R-:W-:-:S04]  /*1360*/  FFMA R3, R14, R8, R3 ;  /* 0x000000080e037223 */ /* 0x000fc80000000003 */
[C---:B------:R-:W-:Y:S02]  /*1370*/  FSETP.GEU.AND P1, PT, R6.reuse, RZ, PT ;  /* 0x000000ff0600720b */ /* 0x040fe40003f2e000 */
[----:B------:R-:W-:Y:S02]  /*1380*/  FSETP.GEU.AND P2, PT, R3, RZ, PT ;  /* 0x000000ff0300720b */ /* 0x000fe40003f4e000 */
[----:B------:R-:W-:Y:S01]  /*1390*/  FSEL R2, R6, RZ, P1 ;  /* 0x000000ff06027208 */ /* 0x000fe20000800000 */
[----:B0-----:R-:W-:Y:S01]  /*13a0*/  IMAD.WIDE R4, R23, 0x4, R4 ;  /* 0x0000000417047825 */ /* 0x001fe200078e0204 */
[----:B------:R-:W-:Y:S01]  /*13b0*/  FSEL R3, R3, RZ, P2 ;  /* 0x000000ff03037208 */ /* 0x000fe20001000000 */
[----:B------:R0:W-:Y:S04]  /*13c0*/  @!P0 STG.E.64 desc[UR4][R42.64], R20 ;  /* 0x000000142a008986 */ /* 0x0001e8000c101b04 */
[----:B------:R0:W-:Y:S01]  /*13d0*/  @!P0 STG.E.64 desc[UR4][R4.64], R2 ;  /* 0x0000000204008986 */ /* 0x0001e2000c101b04 */
[----:B-1----:R-:W-:Y:S01]  /*13e0*/  IMAD.WIDE R10, R23, 0x4, R10 ;  /* 0x00000004170a7825 */ /* 0x002fe200078e020a */
[----:B0-----:R-:W-:Y:S06]  /*13f0*/  @P0 EXIT ;  /* 0x000000000000094d */ /* 0x001fec0003800000 */
[----:B------:R-:W-:Y:S01]  /*1400*/  STG.E.64 desc[UR4][R10.64], R12 ;  /* 0x0000000c0a007986 */ /* 0x000fe2000c101b04 */
[----:B------:R-:W-:Y:S05]  /*1410*/  EXIT ;  /* 0x000000000000794d */ /* 0x000fea0003800000 */
.L_x_0:
[----:B------:R-:W-:-:S00]  /*1420*/  BRA `(.L_x_0) ;  /* 0xfffffffc00fc7947 */ /* 0x000fc0000383ffff */
[----:B------:R-:W-:-:S00]  /*1430*/  NOP ;  /* 0x0000000000007918 */ /* 0x000fc00000000000 */
        /* <DEDUP_REMOVED lines=12> */
.L_x_1:


//--------------------- .nv.global.init           --------------------------
	.section	.nv.global.init,"aw",@progbits
.nv.global.init:
	.type		_$_str,@object
	.size		_$_str,(_$_str_$_2 - _$_str)
_$_str:
        /*0000*/ 	.byte	0x5f, 0x5f, 0x43, 0x55, 0x44, 0x41, 0x5f, 0x46, 0x54, 0x5a, 0x00
	.type		_$_str_$_2,@object
	.size		_$_str_$_2,(.L_1 - _$_str_$_2)
_$_str_$_2:
        /*000b*/ 	.byte	0x5f, 0x5f, 0x43, 0x55, 0x44, 0x41, 0x5f, 0x50, 0x52, 0x45, 0x43, 0x5f, 0x53, 0x51, 0x52, 0x54
        /*001b*/ 	.byte	0x00
.L_1:


//--------------------- .nv.constant0.triton_poi_fused__native_batch_norm_legit_no_training__unsafe_index_add_mul_native_batch_norm_backward_relu_sub_10 --------------------------
	.section	.nv.constant0.triton_poi_fused__native_batch_norm_legit_no_training__unsafe_index_add_mul_native_batch_norm_backward_relu_sub_10,"a",@progbits
	.sectionflags	@""
	.align	4
.nv.constant0.triton_poi_fused__native_batch_norm_legit_no_training__unsafe_index_add_mul_native_batch_norm_backward_relu_sub_10:
	.zero		676
